	.headerflags	@"EF_CUDA_TEXMODE_UNIFIED EF_CUDA_64BIT_ADDRESS EF_CUDA_ACCELERATORS EF_CUDA_SM90 EF_CUDA_VIRTUAL_SM(EF_CUDA_SM90)"
	.elftype	@"ET_EXEC"


//--------------------- .nv.info                  --------------------------
	.section	.nv.info,"",@"SHT_CUDA_INFO"
	.align	4


	//----- nvinfo : EIATTR_REGCOUNT
	.align		4
        /*0000*/ 	.byte	0x04, 0x2f
        /*0002*/ 	.short	(.L_1 - .L_0)
	.align		4
.L_0:
        /*0004*/ 	.word	index@(triton_poi_fused_max_pool2d_with_indices_24)
        /*0008*/ 	.word	0x00000016


	//----- nvinfo : EIATTR_MIN_STACK_SIZE
	.align		4
.L_1:
        /*000c*/ 	.byte	0x04, 0x12
        /*000e*/ 	.short	(.L_3 - .L_2)
	.align		4
.L_2:
        /*0010*/ 	.word	index@(triton_poi_fused_max_pool2d_with_indices_24)
        /*0014*/ 	.word	0x00000000


	//----- nvinfo : EIATTR_FRAME_SIZE
	.align		4
.L_3:
        /*0018*/ 	.byte	0x04, 0x11
        /*001a*/ 	.short	(.L_5 - .L_4)
	.align		4
.L_4:
        /*001c*/ 	.word	index@(triton_poi_fused_max_pool2d_with_indices_24)
        /*0020*/ 	.word	0x00000000


	//----- nvinfo : EIATTR_MIN_STACK_SIZE
	.align		4
.L_5:
        /*0024*/ 	.byte	0x04, 0x12
        /*0026*/ 	.short	(.L_7 - .L_6)
	.align		4
.L_6:
        /*0028*/ 	.word	index@(triton_poi_fused_max_pool2d_with_indices_24)
        /*002c*/ 	.word	0x00000000
.L_7:


//--------------------- .nv.info.triton_poi_fused_max_pool2d_with_indices_24 --------------------------
	.section	.nv.info.triton_poi_fused_max_pool2d_with_indices_24,"",@"SHT_CUDA_INFO"
	.sectionflags	@""
	.align	4


	//----- nvinfo : EIATTR_CUDA_API_VERSION
	.align		4
        /*0000*/ 	.byte	0x04, 0x37
        /*0002*/ 	.short	(.L_9 - .L_8)
.L_8:
        /*0004*/ 	.word	0x0000007c


	//----- nvinfo : EIATTR_KPARAM_INFO
	.align		4
.L_9:
        /*0008*/ 	.byte	0x04, 0x17
        /*000a*/ 	.short	(.L_11 - .L_10)
.L_10:
        /*000c*/ 	.word	0x00000000
        /*0010*/ 	.short	0x0003
        /*0012*/ 	.short	0x0018
        /*0014*/ 	.byte	0x00, 0xf0, 0x11, 0x00


	//----- nvinfo : EIATTR_KPARAM_INFO
	.align		4
.L_11:
        /*0018*/ 	.byte	0x04, 0x17
        /*001a*/ 	.short	(.L_13 - .L_12)
.L_12:
        /*001c*/ 	.word	0x00000000
        /*0020*/ 	.short	0x0002
        /*0022*/ 	.short	0x0010
        /*0024*/ 	.byte	0x00, 0xf4, 0x21, 0x00


	//----- nvinfo : EIATTR_KPARAM_INFO
	.align		4
.L_13:
        /*0028*/ 	.byte	0x04, 0x17
        /*002a*/ 	.short	(.L_15 - .L_14)
.L_14:
        /*002c*/ 	.word	0x00000000
        /*0030*/ 	.short	0x0001
        /*0032*/ 	.short	0x0008
        /*0034*/ 	.byte	0x00, 0xf4, 0x21, 0x00


	//----- nvinfo : EIATTR_KPARAM_INFO
	.align		4
.L_15:
        /*0038*/ 	.byte	0x04, 0x17
        /*003a*/ 	.short	(.L_17 - .L_16)
.L_16:
        /*003c*/ 	.word	0x00000000
        /*0040*/ 	.short	0x0000
        /*0042*/ 	.short	0x0000
        /*0044*/ 	.byte	0x00, 0xf4, 0x21, 0x00


	//----- nvinfo : EIATTR_SPARSE_MMA_MASK
	.align		4
.L_17:
        /*0048*/ 	.byte	0x03, 0x50
        /*004a*/ 	.short	0x0000


	//----- nvinfo : EIATTR_MAXREG_COUNT
	.align		4
        /*004c*/ 	.byte	0x03, 0x1b
        /*004e*/ 	.short	0x00ff


	//----- nvinfo : EIATTR_EXIT_INSTR_OFFSETS
	.align		4
        /*0050*/ 	.byte	0x04, 0x1c
        /*0052*/ 	.short	(.L_19 - .L_18)


	//   ....[0]....
.L_18:
        /*0054*/ 	.word	0x000005c0


	//----- nvinfo : EIATTR_REQNTID
	.align		4
.L_19:
        /*0058*/ 	.byte	0x04, 0x10
        /*005a*/ 	.short	(.L_21 - .L_20)
.L_20:
        /*005c*/ 	.word	0x00000080
        /*0060*/ 	.word	0x00000001
        /*0064*/ 	.word	0x00000001


	//----- nvinfo : EIATTR_CBANK_PARAM_SIZE
	.align		4
.L_21:
        /*0068*/ 	.byte	0x03, 0x19
        /*006a*/ 	.short	0x001c


	//----- nvinfo : EIATTR_PARAM_CBANK
	.align		4
        /*006c*/ 	.byte	0x04, 0x0a
        /*006e*/ 	.short	(.L_23 - .L_22)
	.align		4
.L_22:
        /*0070*/ 	.word	index@(.nv.constant0.triton_poi_fused_max_pool2d_with_indices_24)
        /*0074*/ 	.short	0x0210
        /*0076*/ 	.short	0x001c


	//----- nvinfo : EIATTR_SW_WAR
	.align		4
.L_23:
        /*0078*/ 	.byte	0x04, 0x36
        /*007a*/ 	.short	(.L_25 - .L_24)
.L_24:
        /*007c*/ 	.word	0x00000008
.L_25:


//--------------------- .nv.callgraph             --------------------------
	.section	.nv.callgraph,"",@"SHT_CUDA_CALLGRAPH"
	.align	4
	.sectionentsize	8
	.align		4
        /*0000*/ 	.word	0x00000000
	.align		4
        /*0004*/ 	.word	0xffffffff
	.align		4
        /*0008*/ 	.word	0x00000000
	.align		4
        /*000c*/ 	.word	0xfffffffe
	.align		4
        /*0010*/ 	.word	0x00000000
	.align		4
        /*0014*/ 	.word	0xfffffffd
	.align		4
        /*0018*/ 	.word	0x00000000
	.align		4
        /*001c*/ 	.word	0xfffffffc


//--------------------- .text.triton_poi_fused_max_pool2d_with_indices_24 --------------------------
	.section	.text.triton_poi_fused_max_pool2d_with_indices_24,"ax",@progbits
	.align	128
        .global         triton_poi_fused_max_pool2d_with_indices_24
        .type           triton_poi_fused_max_pool2d_with_indices_24,@function
        .size           triton_poi_fused_max_pool2d_with_indices_24,(.L_x_1 - triton_poi_fused_max_pool2d_with_indices_24)
        .other          triton_poi_fused_max_pool2d_with_indices_24,@"STO_CUDA_ENTRY STV_DEFAULT"
triton_poi_fused_max_pool2d_with_indices_24:
.text.triton_poi_fused_max_pool2d_with_indices_24:
[----:B------:R-:W-:Y:S01]  /*0000*/  LDC R1, c[0x0][0x28] ;  /* 0x00000a00ff017b82 */ /* 0x000fe20000000800 */
[----:B------:R-:W1:Y:S01]  /*0010*/  S2R R0, SR_TID.X ;  /* 0x0000000000007919 */ /* 0x000e620000002100 */
[----:B------:R-:W-:Y:S01]  /*0020*/  ULDC.64 UR4, c[0x0][0x208] ;  /* 0x0000820000047ab9 */ /* 0x000fe20000000a00 */
[----:B------:R-:W-:Y:S01]  /*0030*/  ULDC.64 UR6, c[0x0][0x220] ;  /* 0x0000880000067ab9 */ /* 0x000fe20000000a00 */
[----:B------:R-:W2:Y:S01]  /*0040*/  S2R R3, SR_CTAID.X ;  /* 0x0000000000037919 */ /* 0x000ea20000002500 */
[----:B-1----:R-:W-:-:S05]  /*0050*/  LOP3.LUT R0, R0, 0x7f, RZ, 0xc0, !PT ;  /* 0x0000007f00007812 */ /* 0x002fca00078ec0ff */
[----:B--2---:R-:W-:Y:S01]  /*0060*/  IMAD R0, R3, 0x80, R0 ;  /* 0x0000008003007824 */ /* 0x004fe200078e0200 */
[----:B------:R-:W-:-:S04]  /*0070*/  SHF.R.S32.HI R3, RZ, 0x18, R3 ;  /* 0x00000018ff037819 */ /* 0x000fc80000011403 */
[-C--:B------:R-:W-:Y:S02]  /*0080*/  LEA.HI R4, R0, R0.reuse, RZ, 0x1 ;  /* 0x0000000000047211 */ /* 0x080fe400078f08ff */
[----:B------:R-:W-:Y:S02]  /*0090*/  SGXT R3, R3, 0x1 ;  /* 0x000000010303781a */ /* 0x000fe40000000200 */
[----:B------:R-:W-:Y:S02]  /*00a0*/  SHF.R.S32.HI R5, RZ, 0x1, R4 ;  /* 0x00000001ff057819 */ /* 0x000fe40000011404 */
[----:B------:R-:W-:Y:S02]  /*00b0*/  LEA.HI R7, R3, R0, RZ, 0x2 ;  /* 0x0000000003077211 */ /* 0x000fe400078f10ff */
[----:B------:R-:W-:Y:S02]  /*00c0*/  LEA.HI R2, R4, R5, RZ, 0x1 ;  /* 0x0000000504027211 */ /* 0x000fe400078f08ff */
[----:B------:R-:W-:-:S02]  /*00d0*/  SHF.R.U32.HI R7, RZ, 0x2, R7 ;  /* 0x00000002ff077819 */ /* 0x000fc40000011607 */
[----:B------:R-:W-:Y:S02]  /*00e0*/  LOP3.LUT R6, R2, 0xfffffffe, RZ, 0xc0, !PT ;  /* 0xfffffffe02067812 */ /* 0x000fe400078ec0ff */
[----:B------:R-:W1:Y:S03]  /*00f0*/  LDC.64 R2, c[0x0][0x210] ;  /* 0x00008400ff027b82 */ /* 0x000e660000000a00 */
[----:B------:R-:W-:Y:S01]  /*0100*/  IMAD.IADD R6, R5, 0x1, -R6 ;  /* 0x0000000105067824 */ /* 0x000fe200078e0a06 */
[----:B------:R-:W-:-:S03]  /*0110*/  LOP3.LUT R5, R4, 0x7ffffffe, RZ, 0xc0, !PT ;  /* 0x7ffffffe04057812 */ /* 0x000fc600078ec0ff */
[----:B------:R-:W-:Y:S02]  /*0120*/  IMAD R6, R7, 0x3, R6 ;  /* 0x0000000307067824 */ /* 0x000fe400078e0206 */
[----:B------:R-:W-:-:S04]  /*0130*/  IMAD.IADD R5, R0, 0x1, -R5 ;  /* 0x0000000100057824 */ /* 0x000fc800078e0a05 */
[----:B------:R-:W-:-:S04]  /*0140*/  IMAD R5, R6, 0x6, R5 ;  /* 0x0000000606057824 */ /* 0x000fc800078e0205 */
[----:B------:R-:W-:-:S04]  /*0150*/  IMAD.SHL.U32 R5, R5, 0x2, RZ ;  /* 0x0000000205057824 */ /* 0x000fc800078e00ff */
[C---:B------:R-:W-:Y:S02]  /*0160*/  VIADD R11, R5.reuse, 0x1 ;  /* 0x00000001050b7836 */ /* 0x040fe40000000000 */
[C---:B------:R-:W-:Y:S02]  /*0170*/  VIADD R13, R5.reuse, 0x2 ;  /* 0x00000002050d7836 */ /* 0x040fe40000000000 */
[----:B-1----:R-:W-:-:S04]  /*0180*/  IMAD.WIDE R8, R5, 0x4, R2 ;  /* 0x0000000405087825 */ /* 0x002fc800078e0202 */
[--C-:B------:R-:W-:Y:S01]  /*0190*/  IMAD.WIDE R10, R11, 0x4, R2.reuse ;  /* 0x000000040b0a7825 */ /* 0x100fe200078e0202 */
[----:B------:R-:W2:Y:S04]  /*01a0*/  LDG.E.EL R4, desc[UR4][R8.64] ;  /* 0x0000000408047981 */ /* 0x000ea8000c2e1900 */
[----:B------:R1:W2:Y:S01]  /*01b0*/  LDG.E.EL R7, desc[UR4][R10.64] ;  /* 0x000000040a077981 */ /* 0x0002a2000c2e1900 */
[----:B------:R-:W-:-:S04]  /*01c0*/  IMAD.WIDE R12, R13, 0x4, R2 ;  /* 0x000000040d0c7825 */ /* 0x000fc800078e0202 */
[C---:B------:R-:W-:Y:S01]  /*01d0*/  VIADD R15, R5.reuse, 0x6 ;  /* 0x00000006050f7836 */ /* 0x040fe20000000000 */
[----:B------:R3:W4:Y:S01]  /*01e0*/  LDG.E.EL R6, desc[UR4][R12.64] ;  /* 0x000000040c067981 */ /* 0x000722000c2e1900 */
[----:B------:R-:W-:Y:S02]  /*01f0*/  VIADD R17, R5, 0x7 ;  /* 0x0000000705117836 */ /* 0x000fe40000000000 */
[----:B------:R-:W-:-:S04]  /*0200*/  IMAD.WIDE R14, R15, 0x4, R2 ;  /* 0x000000040f0e7825 */ /* 0x000fc800078e0202 */
[--C-:B------:R-:W-:Y:S02]  /*0210*/  IMAD.WIDE R16, R17, 0x4, R2.reuse ;  /* 0x0000000411107825 */ /* 0x100fe400078e0202 */
[----:B------:R-:W5:Y:S02]  /*0220*/  LDG.E.EL R15, desc[UR4][R14.64] ;  /* 0x000000040e0f7981 */ /* 0x000f64000c2e1900 */
[C---:B------:R-:W-:Y:S02]  /*0230*/  VIADD R19, R5.reuse, 0x8 ;  /* 0x0000000805137836 */ /* 0x040fe40000000000 */
[----:B------:R-:W5:Y:S01]  /*0240*/  LDG.E.EL R16, desc[UR4][R16.64] ;  /* 0x0000000410107981 */ /* 0x000f62000c2e1900 */
[----:B-1----:R-:W-:Y:S02]  /*0250*/  VIADD R11, R5, 0xc ;  /* 0x0000000c050b7836 */ /* 0x002fe40000000000 */
[----:B------:R-:W-:-:S04]  /*0260*/  IMAD.WIDE R18, R19, 0x4, R2 ;  /* 0x0000000413127825 */ /* 0x000fc800078e0202 */
[--C-:B------:R-:W-:Y:S02]  /*0270*/  IMAD.WIDE R10, R11, 0x4, R2.reuse ;  /* 0x000000040b0a7825 */ /* 0x100fe400078e0202 */
[----:B------:R-:W5:Y:S02]  /*0280*/  LDG.E.EL R19, desc[UR4][R18.64] ;  /* 0x0000000412137981 */ /* 0x000f64000c2e1900 */
[C---:B---3--:R-:W-:Y:S02]  /*0290*/  VIADD R13, R5.reuse, 0xd ;  /* 0x0000000d050d7836 */ /* 0x048fe40000000000 */
[----:B------:R-:W3:Y:S01]  /*02a0*/  LDG.E.EL R10, desc[UR4][R10.64] ;  /* 0x000000040a0a7981 */ /* 0x000ee2000c2e1900 */
[----:B------:R-:W-:Y:S02]  /*02b0*/  VIADD R9, R5, 0xe ;  /* 0x0000000e05097836 */ /* 0x000fe40000000000 */
[----:B------:R-:W-:-:S05]  /*02c0*/  IMAD.WIDE R12, R13, 0x4, R2 ;  /* 0x000000040d0c7825 */ /* 0x000fca00078e0202 */
[----:B------:R-:W3:Y:S01]  /*02d0*/  LDG.E.EL R5, desc[UR4][R12.64] ;  /* 0x000000040c057981 */ /* 0x000ee2000c2e1900 */
[----:B------:R-:W-:-:S05]  /*02e0*/  IMAD.WIDE R2, R9, 0x4, R2 ;  /* 0x0000000409027825 */ /* 0x000fca00078e0202 */
[----:B------:R1:W3:Y:S02]  /*02f0*/  LDG.E.EL R8, desc[UR4][R2.64] ;  /* 0x0000000402087981 */ /* 0x0002e4000c2e1900 */
[----:B-1----:R-:W1:Y:S01]  /*0300*/  LDC.64 R2, c[0x0][0x218] ;  /* 0x00008600ff027b82 */ /* 0x002e620000000a00 */
[C---:B--2---:R-:W-:Y:S02]  /*0310*/  FSETP.GT.AND P5, PT, R7.reuse, R4, PT ;  /* 0x000000040700720b */ /* 0x044fe40003fa4000 */
[----:B------:R-:W-:Y:S02]  /*0320*/  FSETP.NAN.AND P0, PT, R7, R7, PT ;  /* 0x000000070700720b */ /* 0x000fe40003f08000 */
[----:B----4-:R-:W-:-:S09]  /*0330*/  FSETP.NAN.AND P1, PT, R6, R6, PT ;  /* 0x000000060600720b */ /* 0x010fd20003f28000 */
[----:B------:R-:W-:Y:S02]  /*0340*/  @!P5 FSEL R7, R7, R4, P0 ;  /* 0x000000040707d208 */ /* 0x000fe40000000000 */
[----:B-----5:R-:W-:Y:S02]  /*0350*/  FSETP.NAN.AND P2, PT, R15, R15, PT ;  /* 0x0000000f0f00720b */ /* 0x020fe40003f48000 */
[----:B------:R-:W-:Y:S02]  /*0360*/  FSETP.GEU.AND P0, PT, R7, R6, PT ;  /* 0x000000060700720b */ /* 0x000fe40003f0e000 */
[----:B------:R-:W-:Y:S02]  /*0370*/  FSETP.NAN.AND P3, PT, R16, R16, PT ;  /* 0x000000101000720b */ /* 0x000fe40003f68000 */
[----:B------:R-:W-:Y:S02]  /*0380*/  @!P1 FSEL R6, R6, R7, !P0 ;  /* 0x0000000706069208 */ /* 0x000fe40004000000 */
[----:B------:R-:W-:-:S02]  /*0390*/  SEL R4, RZ, 0x1, !P5 ;  /* 0x00000001ff047807 */ /* 0x000fc40006800000 */
[----:B------:R-:W-:Y:S02]  /*03a0*/  FSETP.GEU.AND P1, PT, R6, R15, PT ;  /* 0x0000000f0600720b */ /* 0x000fe40003f2e000 */
[----:B------:R-:W-:Y:S02]  /*03b0*/  SEL R4, R4, 0x2, P0 ;  /* 0x0000000204047807 */ /* 0x000fe40000000000 */
[----:B------:R-:W-:Y:S02]  /*03c0*/  @!P2 FSEL R15, R15, R6, !P1 ;  /* 0x000000060f0fa208 */ /* 0x000fe40004800000 */
[----:B------:R-:W-:Y:S02]  /*03d0*/  FSETP.NAN.AND P6, PT, R19, R19, PT ;  /* 0x000000131300720b */ /* 0x000fe40003fc8000 */
[----:B------:R-:W-:Y:S02]  /*03e0*/  FSETP.GEU.AND P2, PT, R15, R16, PT ;  /* 0x000000100f00720b */ /* 0x000fe40003f4e000 */
[----:B------:R-:W-:-:S02]  /*03f0*/  SHF.R.S32.HI R7, RZ, 0x1f, R0 ;  /* 0x0000001fff077819 */ /* 0x000fc40000011400 */
[----:B------:R-:W-:Y:S02]  /*0400*/  @!P3 FSEL R16, R16, R15, !P2 ;  /* 0x0000000f1010b208 */ /* 0x000fe40005000000 */
[----:B---3--:R-:W-:Y:S02]  /*0410*/  FSETP.NAN.AND P3, PT, R10, R10, PT ;  /* 0x0000000a0a00720b */ /* 0x008fe40003f68000 */
[----:B------:R-:W-:Y:S02]  /*0420*/  FSETP.GEU.AND P4, PT, R16, R19, PT ;  /* 0x000000131000720b */ /* 0x000fe40003f8e000 */
[----:B------:R-:W-:Y:S02]  /*0430*/  SEL R4, R4, 0x3, P1 ;  /* 0x0000000304047807 */ /* 0x000fe40000800000 */
[----:B------:R-:W-:Y:S02]  /*0440*/  @!P6 FSEL R19, R19, R16, !P4 ;  /* 0x000000101313e208 */ /* 0x000fe40006000000 */
[----:B------:R-:W-:-:S02]  /*0450*/  FSETP.NAN.AND P6, PT, R5, R5, PT ;  /* 0x000000050500720b */ /* 0x000fc40003fc8000 */
[----:B------:R-:W-:Y:S02]  /*0460*/  FSETP.GEU.AND P5, PT, R19, R10, PT ;  /* 0x0000000a1300720b */ /* 0x000fe40003fae000 */
[----:B------:R-:W-:Y:S02]  /*0470*/  LEA.HI R7, R7, R0, RZ, 0xc ;  /* 0x0000000007077211 */ /* 0x000fe400078f60ff */
[----:B------:R-:W-:Y:S02]  /*0480*/  @!P3 FSEL R10, R10, R19, !P5 ;  /* 0x000000130a0ab208 */ /* 0x000fe40006800000 */
[----:B------:R-:W-:Y:S02]  /*0490*/  SEL R4, R4, 0x4, P2 ;  /* 0x0000000404047807 */ /* 0x000fe40001000000 */
[----:B------:R-:W-:Y:S02]  /*04a0*/  FSETP.NAN.AND P0, PT, R8, R8, PT ;  /* 0x000000080800720b */ /* 0x000fe40003f08000 */
[----:B------:R-:W-:-:S02]  /*04b0*/  LOP3.LUT R9, R7, 0xfffff000, RZ, 0xc0, !PT ;  /* 0xfffff00007097812 */ /* 0x000fc400078ec0ff */
[----:B------:R-:W-:Y:S02]  /*04c0*/  FSETP.GEU.AND P1, PT, R10, R5, PT ;  /* 0x000000050a00720b */ /* 0x000fe40003f2e000 */
[----:B------:R-:W-:Y:S01]  /*04d0*/  SEL R4, R4, 0x5, P4 ;  /* 0x0000000504047807 */ /* 0x000fe20002000000 */
[----:B------:R-:W-:Y:S01]  /*04e0*/  IMAD.IADD R6, R0, 0x1, -R9 ;  /* 0x0000000100067824 */ /* 0x000fe200078e0a09 */
[----:B------:R-:W-:Y:S02]  /*04f0*/  SHF.R.S32.HI R7, RZ, 0xc, R7 ;  /* 0x0000000cff077819 */ /* 0x000fe40000011407 */
[----:B------:R-:W-:Y:S02]  /*0500*/  @!P6 FSEL R5, R5, R10, !P1 ;  /* 0x0000000a0505e208 */ /* 0x000fe40004800000 */
[----:B------:R-:W-:Y:S01]  /*0510*/  SEL R9, R4, 0x6, P5 ;  /* 0x0000000604097807 */ /* 0x000fe20002800000 */
[----:B------:R-:W-:Y:S01]  /*0520*/  IMAD R7, R7, 0x1800, R6 ;  /* 0x0000180007077824 */ /* 0x000fe200078e0206 */
[----:B------:R-:W-:-:S02]  /*0530*/  FSETP.GEU.AND P2, PT, R5, R8, PT ;  /* 0x000000080500720b */ /* 0x000fc40003f4e000 */
[----:B------:R-:W-:Y:S01]  /*0540*/  IADD3 R4, P3, R0, UR6, RZ ;  /* 0x0000000600047c10 */ /* 0x000fe2000ff7e0ff */
[----:B-1----:R-:W-:Y:S01]  /*0550*/  IMAD.WIDE R2, R7, 0x4, R2 ;  /* 0x0000000407027825 */ /* 0x002fe200078e0202 */
[----:B------:R-:W-:Y:S02]  /*0560*/  SEL R9, R9, 0x7, P1 ;  /* 0x0000000709097807 */ /* 0x000fe40000800000 */
[----:B------:R-:W-:Y:S02]  /*0570*/  @!P0 SEL R8, R8, R5, !P2 ;  /* 0x0000000508088207 */ /* 0x000fe40005000000 */
[----:B------:R-:W-:Y:S02]  /*0580*/  LEA.HI.X.SX32 R5, R0, UR7, 0x1, P3 ;  /* 0x0000000700057c11 */ /* 0x000fe400098f0eff */
[----:B------:R-:W-:Y:S01]  /*0590*/  SEL R9, R9, 0x8, P2 ;  /* 0x0000000809097807 */ /* 0x000fe20001000000 */
[----:B------:R-:W-:Y:S04]  /*05a0*/  STG.E desc[UR4][R2.64], R8 ;  /* 0x0000000802007986 */ /* 0x000fe8000c101904 */
[----:B------:R-:W-:Y:S01]  /*05b0*/  STG.E.U8 desc[UR4][R4.64], R9 ;  /* 0x0000000904007986 */ /* 0x000fe2000c101104 */
[----:B------:R-:W-:Y:S05]  /*05c0*/  EXIT ;  /* 0x000000000000794d */ /* 0x000fea0003800000 */
.L_x_0:
[----:B------:R-:W-:-:S00]  /*05d0*/  BRA `(.L_x_0) ;  /* 0xfffffffc00fc7947 */ /* 0x000fc0000383ffff */
[----:B------:R-:W-:-:S00]  /*05e0*/  NOP ;  /* 0x0000000000007918 */ /* 0x000fc00000000000 */
        /* <DEDUP_REMOVED lines=9> */
.L_x_1:


//--------------------- .nv.constant0.triton_poi_fused_max_pool2d_with_indices_24 --------------------------
	.section	.nv.constant0.triton_poi_fused_max_pool2d_with_indices_24,"a",@progbits
	.sectionflags	@""
	.align	4
.nv.constant0.triton_poi_fused_max_pool2d_with_indices_24:
	.zero		556
